	.headerflags	@"EF_CUDA_TEXMODE_UNIFIED EF_CUDA_64BIT_ADDRESS EF_CUDA_ACCELERATORS EF_CUDA_SM90 EF_CUDA_VIRTUAL_SM(EF_CUDA_SM90)"
	.elftype	@"ET_EXEC"


//--------------------- .nv.info                  --------------------------
	.section	.nv.info,"",@"SHT_CUDA_INFO"
	.align	4


	//----- nvinfo : EIATTR_REGCOUNT
	.align		4
        /*0000*/ 	.byte	0x04, 0x2f
        /*0002*/ 	.short	(.L_1 - .L_0)
	.align		4
.L_0:
        /*0004*/ 	.word	index@(triton_poi_fused_cat_0)
        /*0008*/ 	.word	0x00000012


	//----- nvinfo : EIATTR_MIN_STACK_SIZE
	.align		4
.L_1:
        /*000c*/ 	.byte	0x04, 0x12
        /*000e*/ 	.short	(.L_3 - .L_2)
	.align		4
.L_2:
        /*0010*/ 	.word	index@(triton_poi_fused_cat_0)
        /*0014*/ 	.word	0x00000000


	//----- nvinfo : EIATTR_FRAME_SIZE
	.align		4
.L_3:
        /*0018*/ 	.byte	0x04, 0x11
        /*001a*/ 	.short	(.L_5 - .L_4)
	.align		4
.L_4:
        /*001c*/ 	.word	index@(triton_poi_fused_cat_0)
        /*0020*/ 	.word	0x00000000


	//----- nvinfo : EIATTR_MIN_STACK_SIZE
	.align		4
.L_5:
        /*0024*/ 	.byte	0x04, 0x12
        /*0026*/ 	.short	(.L_7 - .L_6)
	.align		4
.L_6:
        /*0028*/ 	.word	index@(triton_poi_fused_cat_0)
        /*002c*/ 	.word	0x00000000
.L_7:


//--------------------- .nv.info.triton_poi_fused_cat_0 --------------------------
	.section	.nv.info.triton_poi_fused_cat_0,"",@"SHT_CUDA_INFO"
	.sectionflags	@""
	.align	4


	//----- nvinfo : EIATTR_CUDA_API_VERSION
	.align		4
        /*0000*/ 	.byte	0x04, 0x37
        /*0002*/ 	.short	(.L_9 - .L_8)
.L_8:
        /*0004*/ 	.word	0x0000007c


	//----- nvinfo : EIATTR_KPARAM_INFO
	.align		4
.L_9:
        /*0008*/ 	.byte	0x04, 0x17
        /*000a*/ 	.short	(.L_11 - .L_10)
.L_10:
        /*000c*/ 	.word	0x00000000
        /*0010*/ 	.short	0x0004
        /*0012*/ 	.short	0x0020
        /*0014*/ 	.byte	0x00, 0xf0, 0x11, 0x00


	//----- nvinfo : EIATTR_KPARAM_INFO
	.align		4
.L_11:
        /*0018*/ 	.byte	0x04, 0x17
        /*001a*/ 	.short	(.L_13 - .L_12)
.L_12:
        /*001c*/ 	.word	0x00000000
        /*0020*/ 	.short	0x0003
        /*0022*/ 	.short	0x0018
        /*0024*/ 	.byte	0x00, 0xf4, 0x21, 0x00


	//----- nvinfo : EIATTR_KPARAM_INFO
	.align		4
.L_13:
        /*0028*/ 	.byte	0x04, 0x17
        /*002a*/ 	.short	(.L_15 - .L_14)
.L_14:
        /*002c*/ 	.word	0x00000000
        /*0030*/ 	.short	0x0002
        /*0032*/ 	.short	0x0010
        /*0034*/ 	.byte	0x00, 0xf4, 0x21, 0x00


	//----- nvinfo : EIATTR_KPARAM_INFO
	.align		4
.L_15:
        /*0038*/ 	.byte	0x04, 0x17
        /*003a*/ 	.short	(.L_17 - .L_16)
.L_16:
        /*003c*/ 	.word	0x00000000
        /*0040*/ 	.short	0x0001
        /*0042*/ 	.short	0x0008
        /*0044*/ 	.byte	0x00, 0xf4, 0x21, 0x00


	//----- nvinfo : EIATTR_KPARAM_INFO
	.align		4
.L_17:
        /*0048*/ 	.byte	0x04, 0x17
        /*004a*/ 	.short	(.L_19 - .L_18)
.L_18:
        /*004c*/ 	.word	0x00000000
        /*0050*/ 	.short	0x0000
        /*0052*/ 	.short	0x0000
        /*0054*/ 	.byte	0x00, 0xf4, 0x21, 0x00


	//----- nvinfo : EIATTR_SPARSE_MMA_MASK
	.align		4
.L_19:
        /*0058*/ 	.byte	0x03, 0x50
        /*005a*/ 	.short	0x0000


	//----- nvinfo : EIATTR_MAXREG_COUNT
	.align		4
        /*005c*/ 	.byte	0x03, 0x1b
        /*005e*/ 	.short	0x00ff


	//----- nvinfo : EIATTR_EXIT_INSTR_OFFSETS
	.align		4
        /*0060*/ 	.byte	0x04, 0x1c
        /*0062*/ 	.short	(.L_21 - .L_20)


	//   ....[0]....
.L_20:
        /*0064*/ 	.word	0x000003d0


	//   ....[1]....
        /*0068*/ 	.word	0x000003f0


	//----- nvinfo : EIATTR_REQNTID
	.align		4
.L_21:
        /*006c*/ 	.byte	0x04, 0x10
        /*006e*/ 	.short	(.L_23 - .L_22)
.L_22:
        /*0070*/ 	.word	0x00000080
        /*0074*/ 	.word	0x00000001
        /*0078*/ 	.word	0x00000001


	//----- nvinfo : EIATTR_CBANK_PARAM_SIZE
	.align		4
.L_23:
        /*007c*/ 	.byte	0x03, 0x19
        /*007e*/ 	.short	0x0024


	//----- nvinfo : EIATTR_PARAM_CBANK
	.align		4
        /*0080*/ 	.byte	0x04, 0x0a
        /*0082*/ 	.short	(.L_25 - .L_24)
	.align		4
.L_24:
        /*0084*/ 	.word	index@(.nv.constant0.triton_poi_fused_cat_0)
        /*0088*/ 	.short	0x0210
        /*008a*/ 	.short	0x0024


	//----- nvinfo : EIATTR_SW_WAR
	.align		4
.L_25:
        /*008c*/ 	.byte	0x04, 0x36
        /*008e*/ 	.short	(.L_27 - .L_26)
.L_26:
        /*0090*/ 	.word	0x00000008
.L_27:


//--------------------- .nv.callgraph             --------------------------
	.section	.nv.callgraph,"",@"SHT_CUDA_CALLGRAPH"
	.align	4
	.sectionentsize	8
	.align		4
        /*0000*/ 	.word	0x00000000
	.align		4
        /*0004*/ 	.word	0xffffffff
	.align		4
        /*0008*/ 	.word	0x00000000
	.align		4
        /*000c*/ 	.word	0xfffffffe
	.align		4
        /*0010*/ 	.word	0x00000000
	.align		4
        /*0014*/ 	.word	0xfffffffd
	.align		4
        /*0018*/ 	.word	0x00000000
	.align		4
        /*001c*/ 	.word	0xfffffffc


//--------------------- .text.triton_poi_fused_cat_0 --------------------------
	.section	.text.triton_poi_fused_cat_0,"ax",@progbits
	.align	128
        .global         triton_poi_fused_cat_0
        .type           triton_poi_fused_cat_0,@function
        .size           triton_poi_fused_cat_0,(.L_x_1 - triton_poi_fused_cat_0)
        .other          triton_poi_fused_cat_0,@"STO_CUDA_ENTRY STV_DEFAULT"
triton_poi_fused_cat_0:
.text.triton_poi_fused_cat_0:
[----:B------:R-:W0:Y:S02]  /*0000*/  LDC R1, c[0x0][0x28] ;  /* 0x00000a00ff017b82 */ /* 0x000e240000000800 */
[----:B------:R-:W1:Y:S01]  /*0010*/  S2R R0, SR_TID.X ;  /* 0x0000000000007919 */ /* 0x000e620000002100 */
[----:B------:R-:W-:Y:S01]  /*0020*/  ULDC.64 UR4, c[0x0][0x220] ;  /* 0x0000880000047ab9 */ /* 0x000fe20000000a00 */
[----:B------:R-:W2:Y:S01]  /*0030*/  S2R R3, SR_CTAID.X ;  /* 0x0000000000037919 */ /* 0x000ea20000002500 */
[----:B-1----:R-:W-:Y:S02]  /*0040*/  LOP3.LUT R0, R0, 0x7f, RZ, 0xc0, !PT ;  /* 0x0000007f00007812 */ /* 0x002fe400078ec0ff */
[----:B--2---:R-:W-:-:S03]  /*0050*/  SHF.R.S32.HI R2, RZ, 0x18, R3 ;  /* 0x00000018ff027819 */ /* 0x004fc60000011403 */
[----:B------:R-:W-:Y:S01]  /*0060*/  IMAD R0, R3, 0x80, R0 ;  /* 0x0000008003007824 */ /* 0x000fe200078e0200 */
[----:B------:R-:W-:-:S03]  /*0070*/  SGXT R3, R2, 0x1 ;  /* 0x000000010203781a */ /* 0x000fc60000000200 */
[----:B------:R-:W-:Y:S01]  /*0080*/  IMAD.HI R4, R0, 0x2aaaaaab, RZ ;  /* 0x2aaaaaab00047827 */ /* 0x000fe200078e02ff */
[----:B------:R-:W-:Y:S02]  /*0090*/  SHF.R.S32.HI R5, RZ, 0x1f, R0 ;  /* 0x0000001fff057819 */ /* 0x000fe40000011400 */
[-C--:B------:R-:W-:Y:S02]  /*00a0*/  LEA.HI R3, R3, R0.reuse, RZ, 0x4 ;  /* 0x0000000003037211 */ /* 0x080fe400078f20ff */
[----:B------:R-:W-:Y:S02]  /*00b0*/  LEA.HI R8, R5, R0, RZ, 0x2 ;  /* 0x0000000005087211 */ /* 0x000fe400078f10ff */
[----:B------:R-:W-:Y:S02]  /*00c0*/  SHF.R.S32.HI R3, RZ, 0x4, R3 ;  /* 0x00000004ff037819 */ /* 0x000fe40000011403 */
[----:B------:R-:W-:Y:S02]  /*00d0*/  SHF.R.S32.HI R7, RZ, 0x2, R8 ;  /* 0x00000002ff077819 */ /* 0x000fe40000011408 */
[----:B------:R-:W-:Y:S01]  /*00e0*/  LOP3.LUT R9, R8, 0xfffffffc, RZ, 0xc0, !PT ;  /* 0xfffffffc08097812 */ /* 0x000fe200078ec0ff */
[----:B------:R-:W-:Y:S01]  /*00f0*/  IMAD.HI R2, R3, 0x2aaaaaab, RZ ;  /* 0x2aaaaaab03027827 */ /* 0x000fe200078e02ff */
[----:B------:R-:W-:-:S02]  /*0100*/  LEA.HI R5, R7, R7, RZ, 0x2 ;  /* 0x0000000707057211 */ /* 0x000fc400078f10ff */
[C---:B------:R-:W-:Y:S01]  /*0110*/  ISETP.GE.AND P2, PT, R0.reuse, 0x600, PT ;  /* 0x000006000000780c */ /* 0x040fe20003f46270 */
[----:B------:R-:W-:Y:S01]  /*0120*/  IMAD.IADD R8, R0, 0x1, -R9 ;  /* 0x0000000100087824 */ /* 0x000fe200078e0a09 */
[----:B------:R-:W-:Y:S02]  /*0130*/  LEA.HI R2, R2, R2, RZ, 0x1 ;  /* 0x0000000202027211 */ /* 0x000fe400078f08ff */
[----:B------:R-:W-:Y:S02]  /*0140*/  LOP3.LUT R10, R5, 0xfffffffc, RZ, 0xc0, !PT ;  /* 0xfffffffc050a7812 */ /* 0x000fe400078ec0ff */
[----:B------:R-:W-:Y:S01]  /*0150*/  SHF.R.U32.HI R5, RZ, 0x1f, R4 ;  /* 0x0000001fff057819 */ /* 0x000fe20000011604 */
[----:B------:R-:W-:Y:S02]  /*0160*/  IMAD R6, R2, -0x6, R3 ;  /* 0xfffffffa02067824 */ /* 0x000fe400078e0203 */
[----:B------:R-:W-:Y:S01]  /*0170*/  IMAD.IADD R3, R7, 0x1, -R10 ;  /* 0x0000000107037824 */ /* 0x000fe200078e0a0a */
[----:B------:R-:W-:-:S02]  /*0180*/  LEA.HI.SX32 R7, R4, R5, 0x1c ;  /* 0x0000000504077211 */ /* 0x000fc400078fe2ff */
[----:B------:R-:W1:Y:S01]  /*0190*/  LDC.64 R4, c[0x0][0x218] ;  /* 0x00008600ff047b82 */ /* 0x000e620000000a00 */
[C---:B------:R-:W-:Y:S01]  /*01a0*/  IMAD R10, R6.reuse, 0x4, R3 ;  /* 0x00000004060a7824 */ /* 0x040fe200078e0203 */
[C---:B------:R-:W-:Y:S01]  /*01b0*/  ISETP.GT.AND P1, PT, R6.reuse, 0x3, PT ;  /* 0x000000030600780c */ /* 0x040fe20003f24270 */
[----:B------:R-:W-:Y:S01]  /*01c0*/  IMAD R8, R7, 0x10, R8 ;  /* 0x0000001007087824 */ /* 0x000fe200078e0208 */
[----:B------:R-:W-:Y:S01]  /*01d0*/  ISETP.GE.AND P3, PT, R6, 0x4, PT ;  /* 0x000000040600780c */ /* 0x000fe20003f66270 */
[----:B------:R-:W-:-:S03]  /*01e0*/  VIADD R11, R10, 0xfffffff0 ;  /* 0xfffffff00a0b7836 */ /* 0x000fc60000000000 */
[----:B------:R-:W2:Y:S01]  /*01f0*/  LDC.64 R2, c[0x0][0x210] ;  /* 0x00008400ff027b82 */ /* 0x000ea20000000a00 */
[C---:B------:R-:W-:Y:S01]  /*0200*/  IMAD.SHL.U32 R9, R11.reuse, 0x4, RZ ;  /* 0x000000040b097824 */ /* 0x040fe200078e00ff */
[C---:B------:R-:W-:Y:S02]  /*0210*/  ISETP.LT.AND P0, PT, R11.reuse, 0x4, !P2 ;  /* 0x000000040b00780c */ /* 0x040fe40005701270 */
[----:B------:R-:W-:Y:S01]  /*0220*/  ISETP.GT.AND P1, PT, R11, 0x3, P1 ;  /* 0x000000030b00780c */ /* 0x000fe20000f24270 */
[----:B------:R-:W-:Y:S01]  /*0230*/  IMAD.IADD R13, R9, 0x1, R8 ;  /* 0x00000001090d7824 */ /* 0x000fe200078e0208 */
[----:B------:R-:W-:Y:S02]  /*0240*/  SHF.R.S32.HI R15, RZ, 0x1f, R9 ;  /* 0x0000001fff0f7819 */ /* 0x000fe40000011409 */
[----:B------:R-:W-:Y:S02]  /*0250*/  IADD3 R10, P4, R9, R8, RZ ;  /* 0x00000008090a7210 */ /* 0x000fe40007f9e0ff */
[----:B------:R-:W-:-:S02]  /*0260*/  ISETP.GT.AND P0, PT, R6, 0x3, P0 ;  /* 0x000000030600780c */ /* 0x000fc40000704270 */
[----:B------:R-:W-:Y:S01]  /*0270*/  LEA.HI.X.SX32 R15, R8, R15, 0x1, P4 ;  /* 0x0000000f080f7211 */ /* 0x000fe200020f0eff */
[C---:B------:R-:W-:Y:S01]  /*0280*/  IMAD R8, R7.reuse, -0x60, R0 ;  /* 0xffffffa007087824 */ /* 0x040fe200078e0200 */
[C---:B------:R-:W-:Y:S02]  /*0290*/  ISETP.LT.AND P4, PT, R0.reuse, 0x600, !P3 ;  /* 0x000006000000780c */ /* 0x040fe40005f81270 */
[----:B------:R-:W-:Y:S01]  /*02a0*/  ISETP.LT.AND P1, PT, R0, 0x600, P1 ;  /* 0x000006000000780c */ /* 0x000fe20000f21270 */
[----:B------:R-:W-:Y:S01]  /*02b0*/  IMAD R9, R7, 0x40, R8 ;  /* 0x0000004007097824 */ /* 0x000fe200078e0208 */
[C---:B------:R-:W-:Y:S01]  /*02c0*/  LEA R6, P5, R10.reuse, UR4, 0x2 ;  /* 0x000000040a067c11 */ /* 0x040fe2000f8a10ff */
[----:B-1----:R-:W-:Y:S01]  /*02d0*/  IMAD.WIDE R4, R13, 0x4, R4 ;  /* 0x000000040d047825 */ /* 0x002fe200078e0204 */
[----:B------:R-:W-:Y:S02]  /*02e0*/  CS2R R12, SRZ ;  /* 0x00000000000c7805 */ /* 0x000fe4000001ff00 */
[----:B------:R-:W-:Y:S01]  /*02f0*/  LEA.HI.X R7, R10, UR5, R15, 0x2, P5 ;  /* 0x000000050a077c11 */ /* 0x000fe2000a8f140f */
[----:B------:R-:W-:Y:S01]  /*0300*/  IMAD.MOV.U32 R10, RZ, RZ, RZ ;  /* 0x000000ffff0a7224 */ /* 0x000fe200078e00ff */
[----:B------:R-:W-:Y:S01]  /*0310*/  ULDC.64 UR4, c[0x0][0x208] ;  /* 0x0000820000047ab9 */ /* 0x000fe20000000a00 */
[----:B--2---:R-:W-:Y:S01]  /*0320*/  IMAD.WIDE R2, R9, 0x4, R2 ;  /* 0x0000000409027825 */ /* 0x004fe200078e0202 */
[----:B------:R-:W2:Y:S01]  /*0330*/  @P0 LDG.E R12, desc[UR4][R4.64] ;  /* 0x00000004040c0981 */ /* 0x000ea2000c1e1900 */
[----:B------:R-:W1:Y:S03]  /*0340*/  LDC.64 R8, c[0x0][0x228] ;  /* 0x00008a00ff087b82 */ /* 0x000e660000000a00 */
[----:B------:R-:W3:Y:S04]  /*0350*/  @P4 LDG.E R10, desc[UR4][R2.64] ;  /* 0x00000004020a4981 */ /* 0x000ee8000c1e1900 */
[----:B------:R-:W4:Y:S01]  /*0360*/  @P1 LDG.E R13, desc[UR4][R6.64+-0x40] ;  /* 0xffffc004060d1981 */ /* 0x000f22000c1e1900 */
[----:B------:R-:W-:Y:S01]  /*0370*/  ISETP.GE.AND P5, PT, R11, 0x4, PT ;  /* 0x000000040b00780c */ /* 0x000fe20003fa6270 */
[----:B-1----:R-:W-:Y:S01]  /*0380*/  IMAD.WIDE R8, R0, 0x4, R8 ;  /* 0x0000000400087825 */ /* 0x002fe200078e0208 */
[----:B--2---:R-:W-:-:S02]  /*0390*/  SEL R12, R12, RZ, P0 ;  /* 0x000000ff0c0c7207 */ /* 0x004fc40000000000 */
[----:B---3--:R-:W-:-:S09]  /*03a0*/  SEL R11, R10, RZ, P4 ;  /* 0x000000ff0a0b7207 */ /* 0x008fd20002000000 */
[----:B----4-:R-:W-:-:S04]  /*03b0*/  @P5 SEL R12, R13, RZ, P1 ;  /* 0x000000ff0d0c5207 */ /* 0x010fc80000800000 */
[----:B------:R-:W-:Y:S01]  /*03c0*/  SEL R11, R11, R12, !P3 ;  /* 0x0000000c0b0b7207 */ /* 0x000fe20005800000 */
[----:B------:R-:W-:Y:S06]  /*03d0*/  @P2 EXIT ;  /* 0x000000000000294d */ /* 0x000fec0003800000 */
[----:B------:R-:W-:Y:S01]  /*03e0*/  STG.E desc[UR4][R8.64], R11 ;  /* 0x0000000b08007986 */ /* 0x000fe2000c101904 */
[----:B------:R-:W-:Y:S05]  /*03f0*/  EXIT ;  /* 0x000000000000794d */ /* 0x000fea0003800000 */
.L_x_0:
[----:B------:R-:W-:-:S00]  /*0400*/  BRA `(.L_x_0) ;  /* 0xfffffffc00fc7947 */ /* 0x000fc0000383ffff */
[----:B------:R-:W-:-:S00]  /*0410*/  NOP ;  /* 0x0000000000007918 */ /* 0x000fc00000000000 */
        /* <DEDUP_REMOVED lines=14> */
.L_x_1:


//--------------------- .nv.constant0.triton_poi_fused_cat_0 --------------------------
	.section	.nv.constant0.triton_poi_fused_cat_0,"a",@progbits
	.sectionflags	@""
	.align	4
.nv.constant0.triton_poi_fused_cat_0:
	.zero		564
